//
// Generated by NVIDIA NVVM Compiler
//
// Compiler Build ID: CL-36424714
// Cuda compilation tools, release 13.0, V13.0.88
// Based on NVVM 20.0.0
//

.version 9.0
.target sm_100
.address_size 64

	// .globl	_Z8myKernelv
.extern .func  (.param .b32 func_retval0) vprintf
(
	.param .b64 vprintf_param_0,
	.param .b64 vprintf_param_1
)
;
.global .align 1 .b8 $str[19] = {72, 101, 108, 108, 111, 32, 99, 117, 100, 97, 32, 100, 101, 118, 105, 99, 101, 10};
.global .align 1 .b8 $str$1[19] = {72, 101, 108, 108, 111, 32, 99, 117, 100, 97, 32, 103, 108, 111, 98, 97, 108, 10};

.visible .entry _Z8myKernelv()
{
	.reg .b32 	%r<5>;
	.reg .b64 	%rd<5>;

	mov.u64 	%rd1, $str$1;
	cvta.global.u64 	%rd2, %rd1;
	{ // callseq 0, 0
	.param .b64 param0;
	st.param.b64 	[param0], %rd2;
	.param .b64 param1;
	st.param.b64 	[param1], 0;
	.param .b32 retval0;
	call.uni (retval0), 
	vprintf, 
	(
	param0, 
	param1
	);
	ld.param.b32 	%r1, [retval0];
	} // callseq 0
	mov.u64 	%rd3, $str;
	cvta.global.u64 	%rd4, %rd3;
	{ // callseq 1, 0
	.param .b64 param0;
	st.param.b64 	[param0], %rd4;
	.param .b64 param1;
	st.param.b64 	[param1], 0;
	.param .b32 retval0;
	call.uni (retval0), 
	vprintf, 
	(
	param0, 
	param1
	);
	ld.param.b32 	%r3, [retval0];
	} // callseq 1
	ret;

}


// ===== COMPILED SASS (sm_100) =====

	.target	sm_100

	.elftype	@"ET_EXEC"


//--------------------- .note.nv.tkinfo           --------------------------
	.section	.note.nv.tkinfo,"",@"SHT_NOTE"
	.sectionflags	@"SHF_NOTE_NV_TKINFO"
	.tkinfo
        /*0018*/ 	.word	0x00000002
        /*0030*/ 	.string	""
        /*0030*/ 	.string	"ptxas"
        /*0030*/ 	.string	"Cuda compilation tools, release 13.0, V13.0.88"
        /*0030*/ 	.string	"Build cuda_13.0.r13.0/compiler.36424714_0"
        /*0030*/ 	.string	"-arch sm_100 -m 64 "



//--------------------- .note.nv.cuinfo           --------------------------
	.section	.note.nv.cuinfo,"",@"SHT_NOTE"
	.sectionflags	@"SHF_NOTE_NV_CUINFO"
        /*0018*/ 	.short	0x0002
        /*001a*/ 	.short	0x0064
        /*001c*/ 	.short	0x0082
	.zero		2


//--------------------- .nv.info                  --------------------------
	.section	.nv.info,"",@"SHT_CUDA_INFO"
	.align	4


	//----- nvinfo : EIATTR_REGCOUNT
	.align		4
        /*0000*/ 	.byte	0x04, 0x2f
        /*0002*/ 	.short	(.L_3 - .L_2)
	.align		4
.L_2:
        /*0004*/ 	.word	index@(_Z8myKernelv)
        /*0008*/ 	.word	0x00000018


	//----- nvinfo : EIATTR_FRAME_SIZE
	.align		4
.L_3:
        /*000c*/ 	.byte	0x04, 0x11
        /*000e*/ 	.short	(.L_5 - .L_4)
	.align		4
.L_4:
        /*0010*/ 	.word	index@(_Z8myKernelv)
        /*0014*/ 	.word	0x00000000


	//----- nvinfo : EIATTR_MIN_STACK_SIZE
	.align		4
.L_5:
        /*0018*/ 	.byte	0x04, 0x12
        /*001a*/ 	.short	(.L_7 - .L_6)
	.align		4
.L_6:
        /*001c*/ 	.word	index@(_Z8myKernelv)
        /*0020*/ 	.word	0x00000000
.L_7:


//--------------------- .nv.compat                --------------------------
	.section	.nv.compat,"",@"SHT_CUDA_COMPAT_INFO"
	.align	4
        /*0000*/ 	.byte	0x02, 0x09, 0x00, 0x00, 0x02, 0x02, 0x01, 0x00, 0x02, 0x05, 0x05, 0x00, 0x03, 0x07, 0x01, 0x01
        /*0010*/ 	.byte	0x02, 0x03, 0x00, 0x00, 0x02, 0x06, 0x01, 0x00, 0x04, 0x0b, 0x08, 0x00, 0x09, 0x00, 0x00, 0x00
        /*0020*/ 	.byte	0x00, 0x00, 0x00, 0x00


//--------------------- .nv.info._Z8myKernelv     --------------------------
	.section	.nv.info._Z8myKernelv,"",@"SHT_CUDA_INFO"
	.sectionflags	@""
	.align	4


	//----- nvinfo : EIATTR_CUDA_API_VERSION
	.align		4
        /*0000*/ 	.byte	0x04, 0x37
        /*0002*/ 	.short	(.L_9 - .L_8)
.L_8:
        /*0004*/ 	.word	0x00000082


	//----- nvinfo : EIATTR_SPARSE_MMA_MASK
	.align		4
.L_9:
        /*0008*/ 	.byte	0x03, 0x50
        /*000a*/ 	.short	0x0000


	//----- nvinfo : EIATTR_MAXREG_COUNT
	.align		4
        /*000c*/ 	.byte	0x03, 0x1b
        /*000e*/ 	.short	0x00ff


	//----- nvinfo : EIATTR_EXTERNS
	.align		4
        /*0010*/ 	.byte	0x04, 0x0f
        /*0012*/ 	.short	(.L_11 - .L_10)


	//   ....[0]....
	.align		4
.L_10:
        /*0014*/ 	.word	index@(vprintf)


	//----- nvinfo : EIATTR_MERCURY_ISA_VERSION
	.align		4
.L_11:
        /*0018*/ 	.byte	0x03, 0x5f
        /*001a*/ 	.short	0x0101


	//----- nvinfo : EIATTR_VRC_CTA_INIT_COUNT
	.align		4
        /*001c*/ 	.byte	0x02, 0x4a
	.zero		1
	.zero		1


	//----- nvinfo : EIATTR_SYSCALL_OFFSETS
	.align		4
        /*0020*/ 	.byte	0x04, 0x46
        /*0022*/ 	.short	(.L_13 - .L_12)


	//   ....[0]....
.L_12:
        /*0024*/ 	.word	0x00000080


	//   ....[1]....
        /*0028*/ 	.word	0x000000f0


	//----- nvinfo : EIATTR_EXIT_INSTR_OFFSETS
	.align		4
.L_13:
        /*002c*/ 	.byte	0x04, 0x1c
        /*002e*/ 	.short	(.L_15 - .L_14)


	//   ....[0]....
.L_14:
        /*0030*/ 	.word	0x00000100


	//----- nvinfo : EIATTR_SW_WAR
	.align		4
.L_15:
        /*0034*/ 	.byte	0x04, 0x36
        /*0036*/ 	.short	(.L_17 - .L_16)
.L_16:
        /*0038*/ 	.word	0x00000008
.L_17:


//--------------------- .nv.callgraph             --------------------------
	.section	.nv.callgraph,"",@"SHT_CUDA_CALLGRAPH"
	.align	4
	.sectionentsize	8
	.align		4
        /*0000*/ 	.word	0x00000000
	.align		4
        /*0004*/ 	.word	0xffffffff
	.align		4
        /*0008*/ 	.word	index@(_Z8myKernelv)
	.align		4
        /*000c*/ 	.word	index@(vprintf)
	.align		4
        /*0010*/ 	.word	0x00000000
	.align		4
        /*0014*/ 	.word	0xfffffffe
	.align		4
        /*0018*/ 	.word	0x00000000
	.align		4
        /*001c*/ 	.word	0xfffffffd
	.align		4
        /*0020*/ 	.word	0x00000000
	.align		4
        /*0024*/ 	.word	0xfffffffc


//--------------------- .nv.constant4             --------------------------
	.section	.nv.constant4,"a",@progbits
	.align	8
	.align		8
.nv.constant4:
        /*0000*/ 	.dword	vprintf
	.align		8
        /*0008*/ 	.dword	$str
	.align		8
        /*0010*/ 	.dword	$str$1


//--------------------- .text._Z8myKernelv        --------------------------
	.section	.text._Z8myKernelv,"ax",@progbits
	.align	128
        .global         _Z8myKernelv
        .type           _Z8myKernelv,@function
        .size           _Z8myKernelv,(.L_x_3 - _Z8myKernelv)
        .other          _Z8myKernelv,@"STO_CUDA_ENTRY STV_DEFAULT"
_Z8myKernelv:
.text._Z8myKernelv:
[----:B------:R-:W0:Y:S01]  /*0000*/  LDC R1, c[0x0][0x37c] ;  /* 0x0000df00ff017b82 */ /* 0x000e220000000800 */
[----:B------:R-:W-:Y:S01]  /*0010*/  MOV R2, 0x0 ;  /* 0x0000000000027802 */ /* 0x000fe20000000f00 */
[----:B------:R-:W1:Y:S01]  /*0020*/  LDCU.64 UR4, c[0x4][0x10] ;  /* 0x01000200ff0477ac */ /* 0x000e620008000a00 */
[----:B------:R-:W-:-:S05]  /*0030*/  CS2R R6, SRZ ;  /* 0x0000000000067805 */ /* 0x000fca000001ff00 */
[----:B------:R2:W3:Y:S01]  /*0040*/  LDC.64 R8, c[0x4][R2] ;  /* 0x0100000002087b82 */ /* 0x0004e20000000a00 */
[----:B-1----:R-:W-:Y:S02]  /*0050*/  IMAD.U32 R4, RZ, RZ, UR4 ;  /* 0x00000004ff047e24 */ /* 0x002fe4000f8e00ff */
[----:B--2---:R-:W-:-:S07]  /*0060*/  IMAD.U32 R5, RZ, RZ, UR5 ;  /* 0x00000005ff057e24 */ /* 0x004fce000f8e00ff */
[----:B------:R-:W-:-:S07]  /*0070*/  LEPC R20, `(.L_x_0) ;  /* 0x000000001014794e */ /* 0x000fce0000000000 */
[----:B0--3--:R-:W-:Y:S05]  /*0080*/  CALL.ABS.NOINC R8 ;  /* 0x0000000008007343 */ /* 0x009fea0003c00000 */
.L_x_0:
[----:B------:R-:W0:Y:S01]  /*0090*/  LDC.64 R2, c[0x4][R2] ;  /* 0x0100000002027b82 */ /* 0x000e220000000a00 */
[----:B------:R-:W1:Y:S01]  /*00a0*/  LDCU.64 UR4, c[0x4][0x8] ;  /* 0x01000100ff0477ac */ /* 0x000e620008000a00 */
[----:B------:R-:W-:Y:S01]  /*00b0*/  CS2R R6, SRZ ;  /* 0x0000000000067805 */ /* 0x000fe2000001ff00 */
[----:B-1----:R-:W-:Y:S02]  /*00c0*/  IMAD.U32 R4, RZ, RZ, UR4 ;  /* 0x00000004ff047e24 */ /* 0x002fe4000f8e00ff */
[----:B------:R-:W-:-:S07]  /*00d0*/  IMAD.U32 R5, RZ, RZ, UR5 ;  /* 0x00000005ff057e24 */ /* 0x000fce000f8e00ff */
[----:B------:R-:W-:-:S07]  /*00e0*/  LEPC R20, `(.L_x_1) ;  /* 0x000000001014794e */ /* 0x000fce0000000000 */
[----:B0-----:R-:W-:Y:S05]  /*00f0*/  CALL.ABS.NOINC R2 ;  /* 0x0000000002007343 */ /* 0x001fea0003c00000 */
.L_x_1:
[----:B------:R-:W-:Y:S05]  /*0100*/  EXIT ;  /* 0x000000000000794d */ /* 0x000fea0003800000 */
.L_x_2:
[----:B------:R-:W-:-:S00]  /*0110*/  BRA `(.L_x_2) ;  /* 0xfffffffc00fc7947 */ /* 0x000fc0000383ffff */
[----:B------:R-:W-:-:S00]  /*0120*/  NOP ;  /* 0x0000000000007918 */ /* 0x000fc00000000000 */
        /* <DEDUP_REMOVED lines=13> */
.L_x_3:


//--------------------- .nv.global.init           --------------------------
	.section	.nv.global.init,"aw",@progbits
.nv.global.init:
	.type		$str,@object
	.size		$str,($str$1 - $str)
$str:
        /*0000*/ 	.byte	0x48, 0x65, 0x6c, 0x6c, 0x6f, 0x20, 0x63, 0x75, 0x64, 0x61, 0x20, 0x64, 0x65, 0x76, 0x69, 0x63
        /*0010*/ 	.byte	0x65, 0x0a, 0x00
	.type		$str$1,@object
	.size		$str$1,(.L_1 - $str$1)
$str$1:
        /*0013*/ 	.byte	0x48, 0x65, 0x6c, 0x6c, 0x6f, 0x20, 0x63, 0x75, 0x64, 0x61, 0x20, 0x67, 0x6c, 0x6f, 0x62, 0x61
        /*0023*/ 	.byte	0x6c, 0x0a, 0x00
.L_1:


//--------------------- .nv.shared.reserved.0     --------------------------
	.section	.nv.shared.reserved.0,"aw",@nobits
	.weak		__nv_reservedSMEM_offset_0_alias
	.size		__nv_reservedSMEM_offset_0_alias, 0, 64
	.other		__nv_reservedSMEM_offset_0_alias,@"STO_CUDA_RESERVED_SHARED STV_DEFAULT"
__nv_reservedSMEM_offset_0_alias:
	.zero		0
	.zero		64


//--------------------- .nv.constant0._Z8myKernelv --------------------------
	.section	.nv.constant0._Z8myKernelv,"a",@progbits
	.sectionflags	@""
	.align	4
.nv.constant0._Z8myKernelv:
	.zero		896


//--------------------- SYMBOLS --------------------------

	.type		.nv.reservedSmem.offset0,@object
	.size		.nv.reservedSmem.offset0,0x4
	.type		vprintf,@function
